	.headerflags	@"EF_CUDA_TEXMODE_UNIFIED EF_CUDA_64BIT_ADDRESS EF_CUDA_ACCELERATORS EF_CUDA_SM90 EF_CUDA_VIRTUAL_SM(EF_CUDA_SM90)"
	.elftype	@"ET_EXEC"


//--------------------- .nv.info                  --------------------------
	.section	.nv.info,"",@"SHT_CUDA_INFO"
	.align	4


	//----- nvinfo : EIATTR_REGCOUNT
	.align		4
        /*0000*/ 	.byte	0x04, 0x2f
        /*0002*/ 	.short	(.L_3 - .L_2)
	.align		4
.L_2:
        /*0004*/ 	.word	index@(triton_red_fused__weight_norm_interface_12)
        /*0008*/ 	.word	0x0000001a


	//----- nvinfo : EIATTR_MIN_STACK_SIZE
	.align		4
.L_3:
        /*000c*/ 	.byte	0x04, 0x12
        /*000e*/ 	.short	(.L_5 - .L_4)
	.align		4
.L_4:
        /*0010*/ 	.word	index@(triton_red_fused__weight_norm_interface_12)
        /*0014*/ 	.word	0x00000000


	//----- nvinfo : EIATTR_FRAME_SIZE
	.align		4
.L_5:
        /*0018*/ 	.byte	0x04, 0x11
        /*001a*/ 	.short	(.L_7 - .L_6)
	.align		4
.L_6:
        /*001c*/ 	.word	index@(triton_red_fused__weight_norm_interface_12)
        /*0020*/ 	.word	0x00000000


	//----- nvinfo : EIATTR_MIN_STACK_SIZE
	.align		4
.L_7:
        /*0024*/ 	.byte	0x04, 0x12
        /*0026*/ 	.short	(.L_9 - .L_8)
	.align		4
.L_8:
        /*0028*/ 	.word	index@(triton_red_fused__weight_norm_interface_12)
        /*002c*/ 	.word	0x00000000
.L_9:


//--------------------- .nv.info.triton_red_fused__weight_norm_interface_12 --------------------------
	.section	.nv.info.triton_red_fused__weight_norm_interface_12,"",@"SHT_CUDA_INFO"
	.sectionflags	@""
	.align	4


	//----- nvinfo : EIATTR_CUDA_API_VERSION
	.align		4
        /*0000*/ 	.byte	0x04, 0x37
        /*0002*/ 	.short	(.L_11 - .L_10)
.L_10:
        /*0004*/ 	.word	0x0000007c


	//----- nvinfo : EIATTR_KPARAM_INFO
	.align		4
.L_11:
        /*0008*/ 	.byte	0x04, 0x17
        /*000a*/ 	.short	(.L_13 - .L_12)
.L_12:
        /*000c*/ 	.word	0x00000000
        /*0010*/ 	.short	0x0004
        /*0012*/ 	.short	0x0020
        /*0014*/ 	.byte	0x00, 0xf0, 0x11, 0x00


	//----- nvinfo : EIATTR_KPARAM_INFO
	.align		4
.L_13:
        /*0018*/ 	.byte	0x04, 0x17
        /*001a*/ 	.short	(.L_15 - .L_14)
.L_14:
        /*001c*/ 	.word	0x00000000
        /*0020*/ 	.short	0x0003
        /*0022*/ 	.short	0x0018
        /*0024*/ 	.byte	0x00, 0xf4, 0x21, 0x00


	//----- nvinfo : EIATTR_KPARAM_INFO
	.align		4
.L_15:
        /*0028*/ 	.byte	0x04, 0x17
        /*002a*/ 	.short	(.L_17 - .L_16)
.L_16:
        /*002c*/ 	.word	0x00000000
        /*0030*/ 	.short	0x0002
        /*0032*/ 	.short	0x0010
        /*0034*/ 	.byte	0x00, 0xf4, 0x21, 0x00


	//----- nvinfo : EIATTR_KPARAM_INFO
	.align		4
.L_17:
        /*0038*/ 	.byte	0x04, 0x17
        /*003a*/ 	.short	(.L_19 - .L_18)
.L_18:
        /*003c*/ 	.word	0x00000000
        /*0040*/ 	.short	0x0001
        /*0042*/ 	.short	0x0008
        /*0044*/ 	.byte	0x00, 0xf4, 0x21, 0x00


	//----- nvinfo : EIATTR_KPARAM_INFO
	.align		4
.L_19:
        /*0048*/ 	.byte	0x04, 0x17
        /*004a*/ 	.short	(.L_21 - .L_20)
.L_20:
        /*004c*/ 	.word	0x00000000
        /*0050*/ 	.short	0x0000
        /*0052*/ 	.short	0x0000
        /*0054*/ 	.byte	0x00, 0xf4, 0x21, 0x00


	//----- nvinfo : EIATTR_SPARSE_MMA_MASK
	.align		4
.L_21:
        /*0058*/ 	.byte	0x03, 0x50
        /*005a*/ 	.short	0x0000


	//----- nvinfo : EIATTR_MAXREG_COUNT
	.align		4
        /*005c*/ 	.byte	0x03, 0x1b
        /*005e*/ 	.short	0x0080


	//----- nvinfo : EIATTR_COOP_GROUP_MASK_REGIDS
	.align		4
        /*0060*/ 	.byte	0x04, 0x29
        /*0062*/ 	.short	(.L_23 - .L_22)


	//   ....[0]....
.L_22:
        /*0064*/ 	.word	0xffffffff


	//   ....[1]....
        /*0068*/ 	.word	0xffffffff


	//   ....[2]....
        /*006c*/ 	.word	0xffffffff


	//   ....[3]....
        /*0070*/ 	.word	0xffffffff


	//   ....[4]....
        /*0074*/ 	.word	0xffffffff


	//   ....[5]....
        /*0078*/ 	.word	0xffffffff


	//   ....[6]....
        /*007c*/ 	.word	0xffffffff


	//   ....[7]....
        /*0080*/ 	.word	0xffffffff


	//   ....[8]....
        /*0084*/ 	.word	0xffffffff


	//----- nvinfo : EIATTR_COOP_GROUP_INSTR_OFFSETS
	.align		4
.L_23:
        /*0088*/ 	.byte	0x04, 0x28
        /*008a*/ 	.short	(.L_25 - .L_24)


	//   ....[0]....
.L_24:
        /*008c*/ 	.word	0x00000220


	//   ....[1]....
        /*0090*/ 	.word	0x00000240


	//   ....[2]....
        /*0094*/ 	.word	0x00000260


	//   ....[3]....
        /*0098*/ 	.word	0x00000280


	//   ....[4]....
        /*009c*/ 	.word	0x000002a0


	//   ....[5]....
        /*00a0*/ 	.word	0x00000310


	//   ....[6]....
        /*00a4*/ 	.word	0x00000330


	//   ....[7]....
        /*00a8*/ 	.word	0x00000350


	//   ....[8]....
        /*00ac*/ 	.word	0x00000380


	//----- nvinfo : EIATTR_EXIT_INSTR_OFFSETS
	.align		4
.L_25:
        /*00b0*/ 	.byte	0x04, 0x1c
        /*00b2*/ 	.short	(.L_27 - .L_26)


	//   ....[0]....
.L_26:
        /*00b4*/ 	.word	0x00000630


	//   ....[1]....
        /*00b8*/ 	.word	0x00000650


	//----- nvinfo : EIATTR_REQNTID
	.align		4
.L_27:
        /*00bc*/ 	.byte	0x04, 0x10
        /*00be*/ 	.short	(.L_29 - .L_28)
.L_28:
        /*00c0*/ 	.word	0x00000200
        /*00c4*/ 	.word	0x00000001
        /*00c8*/ 	.word	0x00000001


	//----- nvinfo : EIATTR_CRS_STACK_SIZE
	.align		4
.L_29:
        /*00cc*/ 	.byte	0x04, 0x1e
        /*00ce*/ 	.short	(.L_31 - .L_30)
.L_30:
        /*00d0*/ 	.word	0x00000000


	//----- nvinfo : EIATTR_CBANK_PARAM_SIZE
	.align		4
.L_31:
        /*00d4*/ 	.byte	0x03, 0x19
        /*00d6*/ 	.short	0x0024


	//----- nvinfo : EIATTR_PARAM_CBANK
	.align		4
        /*00d8*/ 	.byte	0x04, 0x0a
        /*00da*/ 	.short	(.L_33 - .L_32)
	.align		4
.L_32:
        /*00dc*/ 	.word	index@(.nv.constant0.triton_red_fused__weight_norm_interface_12)
        /*00e0*/ 	.short	0x0210
        /*00e2*/ 	.short	0x0024


	//----- nvinfo : EIATTR_SW_WAR
	.align		4
.L_33:
        /*00e4*/ 	.byte	0x04, 0x36
        /*00e6*/ 	.short	(.L_35 - .L_34)
.L_34:
        /*00e8*/ 	.word	0x00000008
.L_35:


//--------------------- .nv.callgraph             --------------------------
	.section	.nv.callgraph,"",@"SHT_CUDA_CALLGRAPH"
	.align	4
	.sectionentsize	8
	.align		4
        /*0000*/ 	.word	0x00000000
	.align		4
        /*0004*/ 	.word	0xffffffff
	.align		4
        /*0008*/ 	.word	0x00000000
	.align		4
        /*000c*/ 	.word	0xfffffffe
	.align		4
        /*0010*/ 	.word	0x00000000
	.align		4
        /*0014*/ 	.word	0xfffffffd
	.align		4
        /*0018*/ 	.word	0x00000000
	.align		4
        /*001c*/ 	.word	0xfffffffc


//--------------------- .nv.constant4             --------------------------
	.section	.nv.constant4,"a",@progbits
	.align	8
	.align		8
.nv.constant4:
        /*0000*/ 	.dword	_$_str
	.align		8
        /*0008*/ 	.dword	_$_str_$_2


//--------------------- .text.triton_red_fused__weight_norm_interface_12 --------------------------
	.section	.text.triton_red_fused__weight_norm_interface_12,"ax",@progbits
	.sectionflags	@"SHF_BARRIERS=1"
	.align	128
        .global         triton_red_fused__weight_norm_interface_12
        .type           triton_red_fused__weight_norm_interface_12,@function
        .size           triton_red_fused__weight_norm_interface_12,(.L_x_3 - triton_red_fused__weight_norm_interface_12)
        .other          triton_red_fused__weight_norm_interface_12,@"STO_CUDA_ENTRY STV_DEFAULT"
triton_red_fused__weight_norm_interface_12:
.text.triton_red_fused__weight_norm_interface_12:
[----:B------:R-:W0:Y:S02]  /*0000*/  LDC R1, c[0x0][0x28] ;  /* 0x00000a00ff017b82 */ /* 0x000e240000000800 */
[----:B------:R-:W1:Y:S01]  /*0010*/  S2R R15, SR_TID.X ;  /* 0x00000000000f7919 */ /* 0x000e620000002100 */
[----:B------:R-:W2:Y:S01]  /*0020*/  LDC.64 R2, c[0x0][0x218] ;  /* 0x00008600ff027b82 */ /* 0x000ea20000000a00 */
[----:B------:R-:W-:Y:S01]  /*0030*/  CS2R R6, SRZ ;  /* 0x0000000000067805 */ /* 0x000fe2000001ff00 */
[----:B------:R-:W-:Y:S01]  /*0040*/  ULDC.64 UR6, c[0x0][0x208] ;  /* 0x0000820000067ab9 */ /* 0x000fe20000000a00 */
[----:B-1----:R-:W-:-:S04]  /*0050*/  SHF.L.U32 R12, R15, 0x2, RZ ;  /* 0x000000020f0c7819 */ /* 0x002fc800000006ff */
[----:B------:R-:W-:-:S04]  /*0060*/  LOP3.LUT R0, R12, 0x7fc, RZ, 0xc0, !PT ;  /* 0x000007fc0c007812 */ /* 0x000fc800078ec0ff */
[C---:B------:R-:W-:Y:S01]  /*0070*/  LOP3.LUT R4, R0.reuse, 0x800, RZ, 0xfc, !PT ;  /* 0x0000080000047812 */ /* 0x040fe200078efcff */
[----:B--2---:R-:W-:-:S03]  /*0080*/  IMAD.WIDE.U32 R2, R0, 0x4, R2 ;  /* 0x0000000400027825 */ /* 0x004fc600078e0002 */
[----:B------:R-:W-:Y:S02]  /*0090*/  ISETP.GE.U32.AND P0, PT, R4, 0xc00, PT ;  /* 0x00000c000400780c */ /* 0x000fe40003f06070 */
[----:B------:R-:W-:Y:S01]  /*00a0*/  CS2R R4, SRZ ;  /* 0x0000000000047805 */ /* 0x000fe2000001ff00 */
[----:B------:R-:W2:Y:S01]  /*00b0*/  LDG.E.EL.128 R8, desc[UR6][R2.64] ;  /* 0x0000000602087981 */ /* 0x000ea2000c2e1d00 */
[----:B------:R-:W-:-:S13]  /*00c0*/  ISETP.GE.U32.AND.EX P0, PT, RZ, RZ, PT, P0 ;  /* 0x000000ffff00720c */ /* 0x000fda0003f06100 */
[----:B------:R-:W3:Y:S01]  /*00d0*/  @!P0 LDG.E.EL.128 R4, desc[UR6][R2.64+0x2000] ;  /* 0x0020000602048981 */ /* 0x000ee2000c2e1d00 */
[----:B------:R-:W1:Y:S01]  /*00e0*/  S2UR UR5, SR_CgaCtaId ;  /* 0x00000000000579c3 */ /* 0x000e620000008800 */
[C---:B------:R-:W-:Y:S01]  /*00f0*/  LOP3.LUT P1, RZ, R15.reuse, 0x1f, RZ, 0xc0, !PT ;  /* 0x0000001f0fff7812 */ /* 0x040fe2000782c0ff */
[----:B------:R-:W-:Y:S01]  /*0100*/  UMOV UR4, 0x400 ;  /* 0x0000040000047882 */ /* 0x000fe20000000000 */
[----:B------:R-:W-:Y:S01]  /*0110*/  ISETP.GE.AND P2, PT, R15, 0x10, PT ;  /* 0x000000100f00780c */ /* 0x000fe20003f46270 */
[----:B-1----:R-:W-:Y:S01]  /*0120*/  UPRMT UR4, UR5, 0x654, UR4 ;  /* 0x0000065405047896 */ /* 0x002fe20008000004 */
[----:B--2---:R-:W-:Y:S01]  /*0130*/  FMUL R14, R9, R9 ;  /* 0x00000009090e7220 */ /* 0x004fe20000400000 */
[----:B------:R-:W-:Y:S01]  /*0140*/  FMUL R9, R8, R8 ;  /* 0x0000000808097220 */ /* 0x000fe20000400000 */
[----:B------:R-:W-:Y:S01]  /*0150*/  FMUL R10, R10, R10 ;  /* 0x0000000a0a0a7220 */ /* 0x000fe20000400000 */
[----:B------:R-:W-:Y:S01]  /*0160*/  FMUL R11, R11, R11 ;  /* 0x0000000b0b0b7220 */ /* 0x000fe20000400000 */
[----:B---3--:R-:W-:-:S02]  /*0170*/  SEL R5, R5, RZ, !P0 ;  /* 0x000000ff05057207 */ /* 0x008fc40004000000 */
[----:B------:R-:W-:-:S03]  /*0180*/  SEL R4, R4, RZ, !P0 ;  /* 0x000000ff04047207 */ /* 0x000fc60004000000 */
[----:B------:R-:W-:Y:S01]  /*0190*/  @!P0 FFMA R14, R5, R5, R14 ;  /* 0x00000005050e8223 */ /* 0x000fe2000000000e */
[----:B------:R-:W-:Y:S01]  /*01a0*/  SEL R5, R6, RZ, !P0 ;  /* 0x000000ff06057207 */ /* 0x000fe20004000000 */
[----:B------:R-:W-:Y:S01]  /*01b0*/  @!P0 FFMA R9, R4, R4, R9 ;  /* 0x0000000404098223 */ /* 0x000fe20000000009 */
[----:B------:R-:W-:-:S03]  /*01c0*/  SEL R4, R7, RZ, !P0 ;  /* 0x000000ff07047207 */ /* 0x000fc60004000000 */
[----:B------:R-:W-:Y:S01]  /*01d0*/  @!P0 FFMA R10, R5, R5, R10 ;  /* 0x00000005050a8223 */ /* 0x000fe2000000000a */
[----:B------:R-:W-:Y:S01]  /*01e0*/  FADD R9, R14, R9 ;  /* 0x000000090e097221 */ /* 0x000fe20000000000 */
[----:B------:R-:W-:-:S03]  /*01f0*/  @!P0 FFMA R11, R4, R4, R11 ;  /* 0x00000004040b8223 */ /* 0x000fc6000000000b */
[----:B------:R-:W-:-:S04]  /*0200*/  FADD R10, R10, R9 ;  /* 0x000000090a0a7221 */ /* 0x000fc80000000000 */
[----:B------:R-:W-:-:S05]  /*0210*/  FADD R10, R11, R10 ;  /* 0x0000000a0b0a7221 */ /* 0x000fca0000000000 */
[----:B------:R-:W1:Y:S02]  /*0220*/  SHFL.BFLY PT, R5, R10, 0x10, 0x1f ;  /* 0x0e001f000a057f89 */ /* 0x000e6400000e0000 */
[----:B-1----:R-:W-:-:S05]  /*0230*/  FADD R5, R10, R5 ;  /* 0x000000050a057221 */ /* 0x002fca0000000000 */
[----:B------:R-:W1:Y:S02]  /*0240*/  SHFL.BFLY PT, R4, R5, 0x8, 0x1f ;  /* 0x0d001f0005047f89 */ /* 0x000e6400000e0000 */
[----:B-1----:R-:W-:-:S05]  /*0250*/  FADD R4, R5, R4 ;  /* 0x0000000405047221 */ /* 0x002fca0000000000 */
[----:B------:R-:W1:Y:S02]  /*0260*/  SHFL.BFLY PT, R7, R4, 0x4, 0x1f ;  /* 0x0c801f0004077f89 */ /* 0x000e6400000e0000 */
[----:B-1----:R-:W-:-:S05]  /*0270*/  FADD R7, R4, R7 ;  /* 0x0000000704077221 */ /* 0x002fca0000000000 */
[----:B------:R-:W1:Y:S02]  /*0280*/  SHFL.BFLY PT, R6, R7, 0x2, 0x1f ;  /* 0x0c401f0007067f89 */ /* 0x000e6400000e0000 */
[----:B-1----:R-:W-:-:S05]  /*0290*/  FADD R6, R7, R6 ;  /* 0x0000000607067221 */ /* 0x002fca0000000000 */
[----:B------:R-:W1:Y:S01]  /*02a0*/  SHFL.BFLY PT, R9, R6, 0x1, 0x1f ;  /* 0x0c201f0006097f89 */ /* 0x000e6200000e0000 */
[----:B------:R-:W-:-:S04]  /*02b0*/  SHF.R.U32.HI R5, RZ, 0x3, R15 ;  /* 0x00000003ff057819 */ /* 0x000fc8000001160f */
[----:B------:R-:W-:Y:S01]  /*02c0*/  LOP3.LUT R5, R5, 0x3c, RZ, 0xc0, !PT ;  /* 0x0000003c05057812 */ /* 0x000fe200078ec0ff */
[----:B-1----:R-:W-:-:S05]  /*02d0*/  FADD R8, R6, R9 ;  /* 0x0000000906087221 */ /* 0x002fca0000000000 */
[----:B------:R-:W-:Y:S01]  /*02e0*/  @!P1 STS [R5+UR4], R8 ;  /* 0x0000000805009988 */ /* 0x000fe20008000804 */
[----:B------:R-:W-:Y:S06]  /*02f0*/  BAR.SYNC.DEFER_BLOCKING 0x0 ;  /* 0x0000000000007b1d */ /* 0x000fec0000010000 */
[----:B------:R-:W1:Y:S04]  /*0300*/  @!P2 LDS R13, [R12+UR4] ;  /* 0x000000040c0da984 */ /* 0x000e680008000800 */
[----:B-1----:R-:W1:Y:S02]  /*0310*/  SHFL.BFLY PT, R4, R13, 0x8, 0x1f ;  /* 0x0d001f000d047f89 */ /* 0x002e6400000e0000 */
[----:B-1----:R-:W-:-:S05]  /*0320*/  FADD R4, R13, R4 ;  /* 0x000000040d047221 */ /* 0x002fca0000000000 */
[----:B------:R-:W1:Y:S02]  /*0330*/  SHFL.BFLY PT, R7, R4, 0x4, 0x1f ;  /* 0x0c801f0004077f89 */ /* 0x000e6400000e0000 */
[----:B-1----:R-:W-:-:S05]  /*0340*/  FADD R7, R4, R7 ;  /* 0x0000000704077221 */ /* 0x002fca0000000000 */
[----:B------:R-:W1:Y:S01]  /*0350*/  SHFL.BFLY PT, R6, R7, 0x2, 0x1f ;  /* 0x0c401f0007067f89 */ /* 0x000e6200000e0000 */
[----:B------:R-:W-:Y:S01]  /*0360*/  LOP3.LUT P1, RZ, R15, 0xf, RZ, 0xc0, !PT ;  /* 0x0000000f0fff7812 */ /* 0x000fe2000782c0ff */
[----:B-1----:R-:W-:-:S05]  /*0370*/  FADD R6, R7, R6 ;  /* 0x0000000607067221 */ /* 0x002fca0000000000 */
[----:B------:R-:W1:Y:S01]  /*0380*/  SHFL.BFLY PT, R9, R6, 0x1, 0x1f ;  /* 0x0c201f0006097f89 */ /* 0x000e6200000e0000 */
[----:B------:R-:W-:Y:S01]  /*0390*/  ISETP.LT.AND P1, PT, R15, 0x10, !P1 ;  /* 0x000000100f00780c */ /* 0x000fe20004f21270 */
[----:B-1----:R-:W-:-:S12]  /*03a0*/  FADD R17, R6, R9 ;  /* 0x0000000906117221 */ /* 0x002fd80000000000 */
[----:B------:R1:W-:Y:S01]  /*03b0*/  @P1 STS [R12+UR4], R17 ;  /* 0x000000110c001988 */ /* 0x0003e20008000804 */
[----:B------:R-:W-:Y:S01]  /*03c0*/  BAR.SYNC.DEFER_BLOCKING 0x0 ;  /* 0x0000000000007b1d */ /* 0x000fe20000010000 */
[----:B------:R-:W-:-:S07]  /*03d0*/  LOP3.LUT P1, RZ, R15, 0x1ff, RZ, 0xc0, !PT ;  /* 0x000001ff0fff7812 */ /* 0x000fce000782c0ff */
[----:B------:R-:W2:Y:S08]  /*03e0*/  LDC.64 R10, c[0x0][0x220] ;  /* 0x00008800ff0a7b82 */ /* 0x000eb00000000a00 */
[----:B-1----:R-:W1:Y:S01]  /*03f0*/  LDC.64 R12, c[0x0][0x228] ;  /* 0x00008a00ff0c7b82 */ /* 0x002e620000000a00 */
[----:B------:R-:W3:Y:S07]  /*0400*/  LDS R14, [UR4] ;  /* 0x00000004ff0e7984 */ /* 0x000eee0008000800 */
[----:B------:R-:W4:Y:S01]  /*0410*/  @!P1 LDC.64 R8, c[0x0][0x210] ;  /* 0x00008400ff089b82 */ /* 0x000f220000000a00 */
[----:B---3--:R-:W4:Y:S07]  /*0420*/  MUFU.SQRT R15, R14 ;  /* 0x0000000e000f7308 */ /* 0x008f2e0000002000 */
[----:B------:R-:W-:Y:S06]  /*0430*/  BAR.SYNC.DEFER_BLOCKING 0x0 ;  /* 0x0000000000007b1d */ /* 0x000fec0000010000 */
[----:B----4-:R3:W-:Y:S04]  /*0440*/  @!P1 STG.E desc[UR6][R8.64], R15 ;  /* 0x0000000f08009986 */ /* 0x0107e8000c101906 */
[----:B--2---:R-:W2:Y:S04]  /*0450*/  LDG.E R16, desc[UR6][R10.64] ;  /* 0x000000060a107981 */ /* 0x004ea8000c1e1900 */
[----:B------:R-:W4:Y:S01]  /*0460*/  LDG.E.EF.128 R4, desc[UR6][R2.64] ;  /* 0x0000000602047981 */ /* 0x000f22000c0e1d00 */
[----:B------:R-:W-:-:S02]  /*0470*/  FSETP.GT.AND P1, PT, R15, 8.50705917302346158658e+37, PT ;  /* 0x7e8000000f00780b */ /* 0x000fc40003f24000 */
[----:B------:R-:W-:-:S11]  /*0480*/  FSETP.GEU.AND P2, PT, R15, 1.175494350822287508e-38, PT ;  /* 0x008000000f00780b */ /* 0x000fd60003f4e000 */
[----:B---3--:R-:W-:-:S04]  /*0490*/  @P1 FMUL R15, R15, 0.25 ;  /* 0x3e8000000f0f1820 */ /* 0x008fc80000400000 */
[----:B------:R-:W-:-:S04]  /*04a0*/  @!P2 FMUL R15, R15, 16777216 ;  /* 0x4b8000000f0fa820 */ /* 0x000fc80000400000 */
[----:B------:R-:W3:Y:S01]  /*04b0*/  MUFU.RCP R17, R15 ;  /* 0x0000000f00117308 */ /* 0x000ee20000001000 */
[----:B-1----:R-:W-:Y:S01]  /*04c0*/  IMAD.WIDE.U32 R8, R0, 0x4, R12 ;  /* 0x0000000400087825 */ /* 0x002fe200078e000c */
[----:B------:R-:W-:Y:S03]  /*04d0*/  BSSY B0, `(.L_x_0) ;  /* 0x000000d000007945 */ /* 0x000fe60003800000 */
[----:B--2---:R-:W-:-:S04]  /*04e0*/  @P1 FMUL R16, R16, 0.25 ;  /* 0x3e80000010101820 */ /* 0x004fc80000400000 */
[----:B------:R-:W-:-:S04]  /*04f0*/  @!P2 FMUL R16, R16, 16777216 ;  /* 0x4b8000001010a820 */ /* 0x000fc80000400000 */
[----:B---3--:R-:W-:-:S04]  /*0500*/  FMUL R17, R17, R16 ;  /* 0x0000001011117220 */ /* 0x008fc80000400000 */
[C---:B----4-:R-:W-:Y:S01]  /*0510*/  FMUL R20, R17.reuse, R4 ;  /* 0x0000000411147220 */ /* 0x050fe20000400000 */
[C---:B------:R-:W-:Y:S01]  /*0520*/  FMUL R21, R17.reuse, R5 ;  /* 0x0000000511157220 */ /* 0x040fe20000400000 */
[C---:B------:R-:W-:Y:S01]  /*0530*/  FMUL R22, R17.reuse, R6 ;  /* 0x0000000611167220 */ /* 0x040fe20000400000 */
[----:B------:R-:W-:-:S05]  /*0540*/  FMUL R23, R17, R7 ;  /* 0x0000000711177220 */ /* 0x000fca0000400000 */
[----:B------:R1:W-:Y:S01]  /*0550*/  STG.E.128 desc[UR6][R8.64], R20 ;  /* 0x0000001408007986 */ /* 0x0003e2000c101d06 */
[----:B------:R-:W-:Y:S02]  /*0560*/  CS2R R4, SRZ ;  /* 0x0000000000047805 */ /* 0x000fe4000001ff00 */
[----:B------:R-:W-:Y:S01]  /*0570*/  CS2R R6, SRZ ;  /* 0x0000000000067805 */ /* 0x000fe2000001ff00 */
[----:B------:R-:W-:Y:S06]  /*0580*/  @P0 BRA `(.L_x_1) ;  /* 0x0000000000040947 */ /* 0x000fec0003800000 */
[----:B------:R2:W5:Y:S02]  /*0590*/  LDG.E.EF.128 R4, desc[UR6][R2.64+0x2000] ;  /* 0x0020000602047981 */ /* 0x000564000c0e1d00 */
.L_x_1:
[----:B------:R-:W-:Y:S05]  /*05a0*/  BSYNC B0 ;  /* 0x0000000000007941 */ /* 0x000fea0003800000 */
.L_x_0:
[----:B-----5:R-:W-:Y:S02]  /*05b0*/  SEL R4, R4, RZ, !P0 ;  /* 0x000000ff04047207 */ /* 0x020fe40004000000 */
[----:B------:R-:W-:Y:S02]  /*05c0*/  SEL R0, R5, RZ, !P0 ;  /* 0x000000ff05007207 */ /* 0x000fe40004000000 */
[----:B------:R-:W-:Y:S01]  /*05d0*/  SEL R6, R6, RZ, !P0 ;  /* 0x000000ff06067207 */ /* 0x000fe20004000000 */
[----:B------:R-:W-:Y:S01]  /*05e0*/  FMUL R4, R17, R4 ;  /* 0x0000000411047220 */ /* 0x000fe20000400000 */
[----:B--2---:R-:W-:Y:S01]  /*05f0*/  SEL R2, R7, RZ, !P0 ;  /* 0x000000ff07027207 */ /* 0x004fe20004000000 */
[C---:B------:R-:W-:Y:S02]  /*0600*/  FMUL R5, R17.reuse, R0 ;  /* 0x0000000011057220 */ /* 0x040fe40000400000 */
[C---:B------:R-:W-:Y:S02]  /*0610*/  FMUL R6, R17.reuse, R6 ;  /* 0x0000000611067220 */ /* 0x040fe40000400000 */
[----:B------:R-:W-:Y:S01]  /*0620*/  FMUL R7, R17, R2 ;  /* 0x0000000211077220 */ /* 0x000fe20000400000 */
[----:B------:R-:W-:Y:S06]  /*0630*/  @P0 EXIT ;  /* 0x000000000000094d */ /* 0x000fec0003800000 */
[----:B------:R-:W-:Y:S01]  /*0640*/  STG.E.128 desc[UR6][R8.64+0x2000], R4 ;  /* 0x0020000408007986 */ /* 0x000fe2000c101d06 */
[----:B------:R-:W-:Y:S05]  /*0650*/  EXIT ;  /* 0x000000000000794d */ /* 0x000fea0003800000 */
.L_x_2:
[----:B------:R-:W-:-:S00]  /*0660*/  BRA `(.L_x_2) ;  /* 0xfffffffc00fc7947 */ /* 0x000fc0000383ffff */
[----:B------:R-:W-:-:S00]  /*0670*/  NOP ;  /* 0x0000000000007918 */ /* 0x000fc00000000000 */
        /* <DEDUP_REMOVED lines=8> */
.L_x_3:


//--------------------- .nv.global.init           --------------------------
	.section	.nv.global.init,"aw",@progbits
.nv.global.init:
	.type		_$_str,@object
	.size		_$_str,(_$_str_$_2 - _$_str)
_$_str:
        /*0000*/ 	.byte	0x5f, 0x5f, 0x43, 0x55, 0x44, 0x41, 0x5f, 0x46, 0x54, 0x5a, 0x00
	.type		_$_str_$_2,@object
	.size		_$_str_$_2,(.L_1 - _$_str_$_2)
_$_str_$_2:
        /*000b*/ 	.byte	0x5f, 0x5f, 0x43, 0x55, 0x44, 0x41, 0x5f, 0x50, 0x52, 0x45, 0x43, 0x5f, 0x53, 0x51, 0x52, 0x54
        /*001b*/ 	.byte	0x00
.L_1:


//--------------------- .nv.shared.triton_red_fused__weight_norm_interface_12 --------------------------
	.section	.nv.shared.triton_red_fused__weight_norm_interface_12,"aw",@nobits
	.sectionflags	@""
	.align	16
	.zero		1024


//--------------------- .nv.constant0.triton_red_fused__weight_norm_interface_12 --------------------------
	.section	.nv.constant0.triton_red_fused__weight_norm_interface_12,"a",@progbits
	.sectionflags	@""
	.align	4
.nv.constant0.triton_red_fused__weight_norm_interface_12:
	.zero		564
